//
// Generated by NVIDIA NVVM Compiler
//
// Compiler Build ID: CL-36424714
// Cuda compilation tools, release 13.0, V13.0.88
// Based on NVVM 20.0.0
//

.version 9.0
.target sm_100
.address_size 64

	// .globl	_Z12mandelKernelPiiffffi

.visible .entry _Z12mandelKernelPiiffffi(
	.param .u64 .ptr .align 1 _Z12mandelKernelPiiffffi_param_0,
	.param .u32 _Z12mandelKernelPiiffffi_param_1,
	.param .f32 _Z12mandelKernelPiiffffi_param_2,
	.param .f32 _Z12mandelKernelPiiffffi_param_3,
	.param .f32 _Z12mandelKernelPiiffffi_param_4,
	.param .f32 _Z12mandelKernelPiiffffi_param_5,
	.param .u32 _Z12mandelKernelPiiffffi_param_6
)
{
	.reg .pred 	%p<6>;
	.reg .b32 	%r<21>;
	.reg .b32 	%f<20>;
	.reg .b64 	%rd<10>;

	ld.param.u64 	%rd5, [_Z12mandelKernelPiiffffi_param_0];
	ld.param.f32 	%f9, [_Z12mandelKernelPiiffffi_param_2];
	ld.param.f32 	%f11, [_Z12mandelKernelPiiffffi_param_3];
	ld.param.f32 	%f10, [_Z12mandelKernelPiiffffi_param_4];
	ld.param.f32 	%f12, [_Z12mandelKernelPiiffffi_param_5];
	ld.param.u32 	%r12, [_Z12mandelKernelPiiffffi_param_6];
	cvta.to.global.u64 	%rd1, %rd5;
	mov.u32 	%r17, %tid.x;
	mov.u32 	%r13, %ctaid.x;
	mad.lo.s32 	%r16, %r13, 1600, %r17;
	cvt.rn.f32.u32 	%f13, %r13;
	fma.rn.f32 	%f1, %f11, %f13, %f12;
	setp.gt.s32 	%p1, %r12, 0;
	@%p1 bra 	$L__BB0_3;
	mul.wide.u32 	%rd6, %r16, 4;
	add.s64 	%rd9, %rd1, %rd6;
$L__BB0_2:
	mov.b32 	%r14, 0;
	st.global.u32 	[%rd9], %r14;
	add.s32 	%r11, %r17, 128;
	add.s64 	%rd9, %rd9, 512;
	setp.lt.u32 	%p2, %r17, 1472;
	mov.u32 	%r17, %r11;
	@%p2 bra 	$L__BB0_2;
	bra.uni 	$L__BB0_7;
$L__BB0_3:
	mov.u32 	%r4, %r17;
	cvt.rn.f32.u32 	%f14, %r4;
	fma.rn.f32 	%f2, %f9, %f14, %f10;
	mov.b32 	%r18, 0;
	mov.f32 	%f18, %f1;
	mov.f32 	%f19, %f2;
$L__BB0_4:
	mul.f32 	%f5, %f19, %f19;
	mul.f32 	%f6, %f18, %f18;
	add.f32 	%f15, %f5, %f6;
	setp.gt.f32 	%p3, %f15, 0f40800000;
	mov.u32 	%r19, %r18;
	@%p3 bra 	$L__BB0_6;
	sub.f32 	%f16, %f5, %f6;
	add.f32 	%f17, %f19, %f19;
	add.f32 	%f19, %f2, %f16;
	fma.rn.f32 	%f18, %f17, %f18, %f1;
	add.s32 	%r18, %r18, 1;
	setp.ne.s32 	%p4, %r18, %r12;
	mov.u32 	%r19, %r12;
	@%p4 bra 	$L__BB0_4;
$L__BB0_6:
	mul.wide.u32 	%rd7, %r16, 4;
	add.s64 	%rd8, %rd1, %rd7;
	st.global.u32 	[%rd8], %r19;
	add.s32 	%r17, %r4, 128;
	add.s32 	%r16, %r16, 128;
	setp.lt.u32 	%p5, %r4, 1472;
	@%p5 bra 	$L__BB0_3;
$L__BB0_7:
	ret;

}


// ===== COMPILED SASS (sm_100) =====

	.target	sm_100

	.elftype	@"ET_EXEC"


//--------------------- .note.nv.tkinfo           --------------------------
	.section	.note.nv.tkinfo,"",@"SHT_NOTE"
	.sectionflags	@"SHF_NOTE_NV_TKINFO"
	.tkinfo
        /*0018*/ 	.word	0x00000002
        /*0030*/ 	.string	""
        /*0030*/ 	.string	"ptxas"
        /*0030*/ 	.string	"Cuda compilation tools, release 13.0, V13.0.88"
        /*0030*/ 	.string	"Build cuda_13.0.r13.0/compiler.36424714_0"
        /*0030*/ 	.string	"-arch sm_100 -m 64 "



//--------------------- .note.nv.cuinfo           --------------------------
	.section	.note.nv.cuinfo,"",@"SHT_NOTE"
	.sectionflags	@"SHF_NOTE_NV_CUINFO"
        /*0018*/ 	.short	0x0002
        /*001a*/ 	.short	0x0064
        /*001c*/ 	.short	0x0082
	.zero		2


//--------------------- .nv.info                  --------------------------
	.section	.nv.info,"",@"SHT_CUDA_INFO"
	.align	4


	//----- nvinfo : EIATTR_REGCOUNT
	.align		4
        /*0000*/ 	.byte	0x04, 0x2f
        /*0002*/ 	.short	(.L_1 - .L_0)
	.align		4
.L_0:
        /*0004*/ 	.word	index@(_Z12mandelKernelPiiffffi)
        /*0008*/ 	.word	0x0000000e


	//----- nvinfo : EIATTR_FRAME_SIZE
	.align		4
.L_1:
        /*000c*/ 	.byte	0x04, 0x11
        /*000e*/ 	.short	(.L_3 - .L_2)
	.align		4
.L_2:
        /*0010*/ 	.word	index@(_Z12mandelKernelPiiffffi)
        /*0014*/ 	.word	0x00000000


	//----- nvinfo : EIATTR_MIN_STACK_SIZE
	.align		4
.L_3:
        /*0018*/ 	.byte	0x04, 0x12
        /*001a*/ 	.short	(.L_5 - .L_4)
	.align		4
.L_4:
        /*001c*/ 	.word	index@(_Z12mandelKernelPiiffffi)
        /*0020*/ 	.word	0x00000000
.L_5:


//--------------------- .nv.compat                --------------------------
	.section	.nv.compat,"",@"SHT_CUDA_COMPAT_INFO"
	.align	4
        /*0000*/ 	.byte	0x02, 0x09, 0x00, 0x00, 0x02, 0x02, 0x01, 0x00, 0x02, 0x05, 0x05, 0x00, 0x03, 0x07, 0x01, 0x01
        /*0010*/ 	.byte	0x02, 0x03, 0x00, 0x00, 0x02, 0x06, 0x01, 0x00, 0x04, 0x0b, 0x08, 0x00, 0x01, 0x00, 0x00, 0x00
        /*0020*/ 	.byte	0x00, 0x00, 0x00, 0x00


//--------------------- .nv.info._Z12mandelKernelPiiffffi --------------------------
	.section	.nv.info._Z12mandelKernelPiiffffi,"",@"SHT_CUDA_INFO"
	.sectionflags	@""
	.align	4


	//----- nvinfo : EIATTR_CUDA_API_VERSION
	.align		4
        /*0000*/ 	.byte	0x04, 0x37
        /*0002*/ 	.short	(.L_7 - .L_6)
.L_6:
        /*0004*/ 	.word	0x00000082


	//----- nvinfo : EIATTR_KPARAM_INFO
	.align		4
.L_7:
        /*0008*/ 	.byte	0x04, 0x17
        /*000a*/ 	.short	(.L_9 - .L_8)
.L_8:
        /*000c*/ 	.word	0x00000000
        /*0010*/ 	.short	0x0006
        /*0012*/ 	.short	0x001c
        /*0014*/ 	.byte	0x00, 0xf0, 0x11, 0x00


	//----- nvinfo : EIATTR_KPARAM_INFO
	.align		4
.L_9:
        /*0018*/ 	.byte	0x04, 0x17
        /*001a*/ 	.short	(.L_11 - .L_10)
.L_10:
        /*001c*/ 	.word	0x00000000
        /*0020*/ 	.short	0x0005
        /*0022*/ 	.short	0x0018
        /*0024*/ 	.byte	0x00, 0xf0, 0x11, 0x00


	//----- nvinfo : EIATTR_KPARAM_INFO
	.align		4
.L_11:
        /*0028*/ 	.byte	0x04, 0x17
        /*002a*/ 	.short	(.L_13 - .L_12)
.L_12:
        /*002c*/ 	.word	0x00000000
        /*0030*/ 	.short	0x0004
        /*0032*/ 	.short	0x0014
        /*0034*/ 	.byte	0x00, 0xf0, 0x11, 0x00


	//----- nvinfo : EIATTR_KPARAM_INFO
	.align		4
.L_13:
        /*0038*/ 	.byte	0x04, 0x17
        /*003a*/ 	.short	(.L_15 - .L_14)
.L_14:
        /*003c*/ 	.word	0x00000000
        /*0040*/ 	.short	0x0003
        /*0042*/ 	.short	0x0010
        /*0044*/ 	.byte	0x00, 0xf0, 0x11, 0x00


	//----- nvinfo : EIATTR_KPARAM_INFO
	.align		4
.L_15:
        /*0048*/ 	.byte	0x04, 0x17
        /*004a*/ 	.short	(.L_17 - .L_16)
.L_16:
        /*004c*/ 	.word	0x00000000
        /*0050*/ 	.short	0x0002
        /*0052*/ 	.short	0x000c
        /*0054*/ 	.byte	0x00, 0xf0, 0x11, 0x00


	//----- nvinfo : EIATTR_KPARAM_INFO
	.align		4
.L_17:
        /*0058*/ 	.byte	0x04, 0x17
        /*005a*/ 	.short	(.L_19 - .L_18)
.L_18:
        /*005c*/ 	.word	0x00000000
        /*0060*/ 	.short	0x0001
        /*0062*/ 	.short	0x0008
        /*0064*/ 	.byte	0x00, 0xf0, 0x11, 0x00


	//----- nvinfo : EIATTR_KPARAM_INFO
	.align		4
.L_19:
        /*0068*/ 	.byte	0x04, 0x17
        /*006a*/ 	.short	(.L_21 - .L_20)
.L_20:
        /*006c*/ 	.word	0x00000000
        /*0070*/ 	.short	0x0000
        /*0072*/ 	.short	0x0000
        /*0074*/ 	.byte	0x00, 0xf5, 0x21, 0x00


	//----- nvinfo : EIATTR_SPARSE_MMA_MASK
	.align		4
.L_21:
        /*0078*/ 	.byte	0x03, 0x50
        /*007a*/ 	.short	0x0000


	//----- nvinfo : EIATTR_MAXREG_COUNT
	.align		4
        /*007c*/ 	.byte	0x03, 0x1b
        /*007e*/ 	.short	0x00ff


	//----- nvinfo : EIATTR_MERCURY_ISA_VERSION
	.align		4
        /*0080*/ 	.byte	0x03, 0x5f
        /*0082*/ 	.short	0x0101


	//----- nvinfo : EIATTR_VRC_CTA_INIT_COUNT
	.align		4
        /*0084*/ 	.byte	0x02, 0x4a
	.zero		1
	.zero		1


	//----- nvinfo : EIATTR_EXIT_INSTR_OFFSETS
	.align		4
        /*0088*/ 	.byte	0x04, 0x1c
        /*008a*/ 	.short	(.L_23 - .L_22)


	//   ....[0]....
.L_22:
        /*008c*/ 	.word	0x00000140


	//   ....[1]....
        /*0090*/ 	.word	0x00000340


	//----- nvinfo : EIATTR_CRS_STACK_SIZE
	.align		4
.L_23:
        /*0094*/ 	.byte	0x04, 0x1e
        /*0096*/ 	.short	(.L_25 - .L_24)
.L_24:
        /*0098*/ 	.word	0x00000000


	//----- nvinfo : EIATTR_CBANK_PARAM_SIZE
	.align		4
.L_25:
        /*009c*/ 	.byte	0x03, 0x19
        /*009e*/ 	.short	0x0020


	//----- nvinfo : EIATTR_PARAM_CBANK
	.align		4
        /*00a0*/ 	.byte	0x04, 0x0a
        /*00a2*/ 	.short	(.L_27 - .L_26)
	.align		4
.L_26:
        /*00a4*/ 	.word	index@(.nv.constant0._Z12mandelKernelPiiffffi)
        /*00a8*/ 	.short	0x0380
        /*00aa*/ 	.short	0x0020


	//----- nvinfo : EIATTR_SW_WAR
	.align		4
.L_27:
        /*00ac*/ 	.byte	0x04, 0x36
        /*00ae*/ 	.short	(.L_29 - .L_28)
.L_28:
        /*00b0*/ 	.word	0x00000008
.L_29:


//--------------------- .nv.callgraph             --------------------------
	.section	.nv.callgraph,"",@"SHT_CUDA_CALLGRAPH"
	.align	4
	.sectionentsize	8
	.align		4
        /*0000*/ 	.word	0x00000000
	.align		4
        /*0004*/ 	.word	0xffffffff
	.align		4
        /*0008*/ 	.word	0x00000000
	.align		4
        /*000c*/ 	.word	0xfffffffe
	.align		4
        /*0010*/ 	.word	0x00000000
	.align		4
        /*0014*/ 	.word	0xfffffffd
	.align		4
        /*0018*/ 	.word	0x00000000
	.align		4
        /*001c*/ 	.word	0xfffffffc


//--------------------- .text._Z12mandelKernelPiiffffi --------------------------
	.section	.text._Z12mandelKernelPiiffffi,"ax",@progbits
	.align	128
        .global         _Z12mandelKernelPiiffffi
        .type           _Z12mandelKernelPiiffffi,@function
        .size           _Z12mandelKernelPiiffffi,(.L_x_6 - _Z12mandelKernelPiiffffi)
        .other          _Z12mandelKernelPiiffffi,@"STO_CUDA_ENTRY STV_DEFAULT"
_Z12mandelKernelPiiffffi:
.text._Z12mandelKernelPiiffffi:
[----:B------:R-:W-:Y:S01]  /*0000*/  LDC R1, c[0x0][0x37c] ;  /* 0x0000df00ff017b82 */ /* 0x000fe20000000800 */
[----:B------:R-:W0:Y:S07]  /*0010*/  S2R R5, SR_CTAID.X ;  /* 0x0000000000057919 */ /* 0x000e2e0000002500 */
[----:B------:R-:W1:Y:S01]  /*0020*/  LDC.64 R2, c[0x0][0x398] ;  /* 0x0000e600ff027b82 */ /* 0x000e620000000a00 */
[----:B------:R-:W2:Y:S01]  /*0030*/  LDCU UR6, c[0x0][0x390] ;  /* 0x00007200ff0677ac */ /* 0x000ea20008000800 */
[----:B------:R-:W3:Y:S01]  /*0040*/  S2R R0, SR_TID.X ;  /* 0x0000000000007919 */ /* 0x000ee20000002100 */
[----:B------:R-:W4:Y:S01]  /*0050*/  LDCU.64 UR4, c[0x0][0x358] ;  /* 0x00006b00ff0477ac */ /* 0x000f220008000a00 */
[----:B------:R-:W5:Y:S01]  /*0060*/  LDCU UR7, c[0x0][0x39c] ;  /* 0x00007380ff0777ac */ /* 0x000f620008000800 */
[----:B-1----:R-:W-:-:S02]  /*0070*/  ISETP.GT.AND P0, PT, R3, RZ, PT ;  /* 0x000000ff0300720c */ /* 0x002fc40003f04270 */
[----:B0-----:R-:W-:Y:S01]  /*0080*/  I2FP.F32.U32 R3, R5 ;  /* 0x0000000500037245 */ /* 0x001fe20000201000 */
[----:B---3--:R-:W-:-:S04]  /*0090*/  IMAD R5, R5, 0x640, R0 ;  /* 0x0000064005057824 */ /* 0x008fc800078e0200 */
[----:B--2---:R-:W-:-:S06]  /*00a0*/  FFMA R4, R3, UR6, R2 ;  /* 0x0000000603047c23 */ /* 0x004fcc0008000002 */
[----:B----45:R-:W-:Y:S05]  /*00b0*/  @P0 BRA `(.L_x_0) ;  /* 0x0000000000240947 */ /* 0x030fea0003800000 */
[----:B------:R-:W0:Y:S02]  /*00c0*/  LDC.64 R2, c[0x0][0x380] ;  /* 0x0000e000ff027b82 */ /* 0x000e240000000a00 */
[----:B0-----:R-:W-:-:S07]  /*00d0*/  IMAD.WIDE.U32 R2, R5, 0x4, R2 ;  /* 0x0000000405027825 */ /* 0x001fce00078e0002 */
.L_x_1:
[C---:B------:R-:W-:Y:S01]  /*00e0*/  ISETP.GE.U32.AND P0, PT, R0.reuse, 0x5c0, PT ;  /* 0x000005c00000780c */ /* 0x040fe20003f06070 */
[----:B------:R0:W-:Y:S01]  /*00f0*/  STG.E desc[UR4][R2.64], RZ ;  /* 0x000000ff02007986 */ /* 0x0001e2000c101904 */
[----:B------:R-:W-:Y:S02]  /*0100*/  IADD3 R0, PT, PT, R0, 0x80, RZ ;  /* 0x0000008000007810 */ /* 0x000fe40007ffe0ff */
[----:B0-----:R-:W-:-:S04]  /*0110*/  IADD3 R2, P1, PT, R2, 0x200, RZ ;  /* 0x0000020002027810 */ /* 0x001fc80007f3e0ff */
[----:B------:R-:W-:-:S05]  /*0120*/  IADD3.X R3, PT, PT, RZ, R3, RZ, P1, !PT ;  /* 0x00000003ff037210 */ /* 0x000fca0000ffe4ff */
[----:B------:R-:W-:Y:S05]  /*0130*/  @!P0 BRA `(.L_x_1) ;  /* 0xfffffffc00e88947 */ /* 0x000fea000383ffff */
[----:B------:R-:W-:Y:S05]  /*0140*/  EXIT ;  /* 0x000000000000794d */ /* 0x000fea0003800000 */
.L_x_0:
[----:B0-----:R-:W0:Y:S01]  /*0150*/  LDC R3, c[0x0][0x394] ;  /* 0x0000e500ff037b82 */ /* 0x001e220000000800 */
[----:B------:R-:W0:Y:S01]  /*0160*/  LDCU UR6, c[0x0][0x38c] ;  /* 0x00007180ff0677ac */ /* 0x000e220008000800 */
[----:B------:R-:W-:Y:S01]  /*0170*/  I2FP.F32.U32 R2, R0 ;  /* 0x0000000000027245 */ /* 0x000fe20000201000 */
[----:B------:R-:W-:Y:S01]  /*0180*/  BSSY.RECONVERGENT B0, `(.L_x_2) ;  /* 0x0000016000007945 */ /* 0x000fe20003800200 */
[C---:B------:R-:W-:Y:S01]  /*0190*/  ISETP.GE.U32.AND P0, PT, R0.reuse, 0x5c0, PT ;  /* 0x000005c00000780c */ /* 0x040fe20003f06070 */
[----:B------:R-:W-:-:S03]  /*01a0*/  VIADD R0, R0, 0x80 ;  /* 0x0000008000007836 */ /* 0x000fc60000000000 */
[----:B-1----:R-:W1:Y:S01]  /*01b0*/  LDC R10, c[0x0][0x39c] ;  /* 0x0000e700ff0a7b82 */ /* 0x002e620000000800 */
[----:B0-----:R-:W-:Y:S01]  /*01c0*/  FFMA R9, R2, UR6, R3 ;  /* 0x0000000602097c23 */ /* 0x001fe20008000003 */
[----:B------:R-:W-:Y:S01]  /*01d0*/  IMAD.MOV.U32 R2, RZ, RZ, RZ ;  /* 0x000000ffff027224 */ /* 0x000fe200078e00ff */
[----:B------:R-:W-:-:S03]  /*01e0*/  MOV R3, R4 ;  /* 0x0000000400037202 */ /* 0x000fc60000000f00 */
[----:B------:R-:W-:-:S07]  /*01f0*/  MOV R6, R9 ;  /* 0x0000000900067202 */ /* 0x000fce0000000f00 */
.L_x_4:
[----:B------:R-:W-:Y:S01]  /*0200*/  FMUL R8, R6, R6 ;  /* 0x0000000606087220 */ /* 0x000fe20000400000 */
[----:B------:R-:W-:-:S04]  /*0210*/  FMUL R11, R3, R3 ;  /* 0x00000003030b7220 */ /* 0x000fc80000400000 */
[----:B------:R-:W-:-:S05]  /*0220*/  FADD R7, R8, R11 ;  /* 0x0000000b08077221 */ /* 0x000fca0000000000 */
[----:B------:R-:W-:Y:S02]  /*0230*/  FSETP.GT.AND P1, PT, R7, 4, PT ;  /* 0x408000000700780b */ /* 0x000fe40003f24000 */
[----:B------:R-:W-:-:S11]  /*0240*/  MOV R7, R2 ;  /* 0x0000000200077202 */ /* 0x000fd60000000f00 */
[----:B------:R-:W-:Y:S05]  /*0250*/  @P1 BRA `(.L_x_3) ;  /* 0x0000000000201947 */ /* 0x000fea0003800000 */
[----:B------:R-:W-:Y:S02]  /*0260*/  VIADD R2, R2, 0x1 ;  /* 0x0000000102027836 */ /* 0x000fe40000000000 */
[----:B------:R-:W-:Y:S01]  /*0270*/  FADD R7, R6, R6 ;  /* 0x0000000606077221 */ /* 0x000fe20000000000 */
[----:B------:R-:W-:Y:S02]  /*0280*/  FADD R6, R8, -R11 ;  /* 0x8000000b08067221 */ /* 0x000fe40000000000 */
[----:B------:R-:W-:Y:S01]  /*0290*/  ISETP.NE.AND P1, PT, R2, UR7, PT ;  /* 0x0000000702007c0c */ /* 0x000fe2000bf25270 */
[----:B------:R-:W-:Y:S01]  /*02a0*/  FFMA R3, R7, R3, R4 ;  /* 0x0000000307037223 */ /* 0x000fe20000000004 */
[----:B------:R-:W-:-:S11]  /*02b0*/  FADD R6, R9, R6 ;  /* 0x0000000609067221 */ /* 0x000fd60000000000 */
[----:B------:R-:W-:Y:S05]  /*02c0*/  @P1 BRA `(.L_x_4) ;  /* 0xfffffffc00cc1947 */ /* 0x000fea000383ffff */
[----:B-1----:R-:W-:-:S07]  /*02d0*/  MOV R7, R10 ;  /* 0x0000000a00077202 */ /* 0x002fce0000000f00 */
.L_x_3:
[----:B------:R-:W-:Y:S05]  /*02e0*/  BSYNC.RECONVERGENT B0 ;  /* 0x0000000000007941 */ /* 0x000fea0003800200 */
.L_x_2:
[----:B------:R-:W0:Y:S02]  /*02f0*/  LDC.64 R2, c[0x0][0x380] ;  /* 0x0000e000ff027b82 */ /* 0x000e240000000a00 */
[C---:B0-----:R-:W-:Y:S01]  /*0300*/  IMAD.WIDE.U32 R2, R5.reuse, 0x4, R2 ;  /* 0x0000000405027825 */ /* 0x041fe200078e0002 */
[----:B------:R-:W-:-:S04]  /*0310*/  IADD3 R5, PT, PT, R5, 0x80, RZ ;  /* 0x0000008005057810 */ /* 0x000fc80007ffe0ff */
[----:B------:R0:W-:Y:S01]  /*0320*/  STG.E desc[UR4][R2.64], R7 ;  /* 0x0000000702007986 */ /* 0x0001e2000c101904 */
[----:B------:R-:W-:Y:S05]  /*0330*/  @!P0 BRA `(.L_x_0) ;  /* 0xfffffffc00848947 */ /* 0x000fea000383ffff */
[----:B------:R-:W-:Y:S05]  /*0340*/  EXIT ;  /* 0x000000000000794d */ /* 0x000fea0003800000 */
.L_x_5:
[----:B------:R-:W-:-:S00]  /*0350*/  BRA `(.L_x_5) ;  /* 0xfffffffc00fc7947 */ /* 0x000fc0000383ffff */
[----:B------:R-:W-:-:S00]  /*0360*/  NOP ;  /* 0x0000000000007918 */ /* 0x000fc00000000000 */
        /* <DEDUP_REMOVED lines=9> */
.L_x_6:


//--------------------- .nv.shared.reserved.0     --------------------------
	.section	.nv.shared.reserved.0,"aw",@nobits
	.weak		__nv_reservedSMEM_offset_0_alias
	.size		__nv_reservedSMEM_offset_0_alias, 0, 64
	.other		__nv_reservedSMEM_offset_0_alias,@"STO_CUDA_RESERVED_SHARED STV_DEFAULT"
__nv_reservedSMEM_offset_0_alias:
	.zero		0
	.zero		64


//--------------------- .nv.constant0._Z12mandelKernelPiiffffi --------------------------
	.section	.nv.constant0._Z12mandelKernelPiiffffi,"a",@progbits
	.sectionflags	@""
	.align	4
.nv.constant0._Z12mandelKernelPiiffffi:
	.zero		928


//--------------------- SYMBOLS --------------------------

	.type		.nv.reservedSmem.offset0,@object
	.size		.nv.reservedSmem.offset0,0x4
